//
// Generated by NVIDIA NVVM Compiler
//
// Compiler Build ID: CL-36424714
// Cuda compilation tools, release 13.0, V13.0.88
// Based on NVVM 20.0.0
//

.version 9.0
.target sm_100
.address_size 64

	// .globl	_Z8fillRandjPfjj

.visible .entry _Z8fillRandjPfjj(
	.param .u32 _Z8fillRandjPfjj_param_0,
	.param .u64 .ptr .align 1 _Z8fillRandjPfjj_param_1,
	.param .u32 _Z8fillRandjPfjj_param_2,
	.param .u32 _Z8fillRandjPfjj_param_3
)
{
	.reg .pred 	%p<4>;
	.reg .b32 	%r<20>;
	.reg .b32 	%f<7>;
	.reg .b64 	%rd<5>;

	ld.param.u32 	%r8, [_Z8fillRandjPfjj_param_0];
	ld.param.u64 	%rd2, [_Z8fillRandjPfjj_param_1];
	ld.param.u32 	%r9, [_Z8fillRandjPfjj_param_2];
	ld.param.u32 	%r10, [_Z8fillRandjPfjj_param_3];
	mov.u32 	%r1, %ntid.x;
	cvt.rn.f32.u32 	%f1, %r8;
	cvt.rn.f32.u32 	%f2, %r1;
	div.rn.f32 	%f3, %f1, %f2;
	cvt.rpi.f32.f32 	%f4, %f3;
	cvt.rzi.u32.f32 	%r2, %f4;
	setp.eq.s32 	%p1, %r2, 0;
	@%p1 bra 	$L__BB0_4;
	mov.u32 	%r3, %tid.x;
	mov.u32 	%r4, %ctaid.x;
	cvta.to.global.u64 	%rd1, %rd2;
	mov.b32 	%r19, 0;
$L__BB0_2:
	add.s32 	%r12, %r19, %r4;
	mad.lo.s32 	%r6, %r12, %r1, %r3;
	setp.ge.u32 	%p2, %r6, %r8;
	@%p2 bra 	$L__BB0_4;
	xor.b32  	%r13, %r6, %r9;
	mul.lo.s32 	%r14, %r13, -303100253;
	shr.u32 	%r15, %r14, 16;
	xor.b32  	%r16, %r15, %r10;
	mul.lo.s32 	%r17, %r16, -1034973989;
	xor.b32  	%r18, %r17, %r14;
	cvt.rn.f32.s32 	%f5, %r18;
	mul.f32 	%f6, %f5, 0f30000000;
	mul.wide.u32 	%rd3, %r6, 4;
	add.s64 	%rd4, %rd1, %rd3;
	st.global.f32 	[%rd4], %f6;
	add.s32 	%r19, %r19, 1;
	setp.ne.s32 	%p3, %r19, %r2;
	@%p3 bra 	$L__BB0_2;
$L__BB0_4:
	ret;

}
	// .globl	_Z9prefixSumjPfjj
.visible .entry _Z9prefixSumjPfjj(
	.param .u32 _Z9prefixSumjPfjj_param_0,
	.param .u64 .ptr .align 1 _Z9prefixSumjPfjj_param_1,
	.param .u32 _Z9prefixSumjPfjj_param_2,
	.param .u32 _Z9prefixSumjPfjj_param_3
)
{
	.reg .pred 	%p<13>;
	.reg .b32 	%r<55>;
	.reg .b32 	%f<36>;
	.reg .b64 	%rd<11>;

	ld.param.u32 	%r28, [_Z9prefixSumjPfjj_param_0];
	ld.param.u64 	%rd2, [_Z9prefixSumjPfjj_param_1];
	cvta.to.global.u64 	%rd1, %rd2;
	mov.u32 	%r30, %ctaid.x;
	mov.u32 	%r1, %ntid.x;
	mov.u32 	%r31, %tid.x;
	mad.lo.s32 	%r32, %r30, %r1, %r31;
	add.s32 	%r2, %r32, 1;
	cvt.rn.f32.u32 	%f1, %r28;
	cvt.rn.f32.u32 	%f2, %r1;
	div.rn.f32 	%f3, %f1, %f2;
	cvt.rpi.f32.f32 	%f4, %f3;
	cvt.rzi.u32.f32 	%r48, %f4;
	setp.eq.s32 	%p1, %r28, 0;
	selp.f32 	%f5, 0fC1B80000, 0f00000000, %p1;
	mov.b32 	%r33, %f1;
	add.s32 	%r34, %r33, -1060439283;
	and.b32  	%r35, %r34, -8388608;
	sub.s32 	%r36, %r33, %r35;
	mov.b32 	%f6, %r36;
	cvt.rn.f32.s32 	%f7, %r35;
	fma.rn.f32 	%f8, %f7, 0f34000000, %f5;
	add.f32 	%f9, %f6, 0fBF800000;
	fma.rn.f32 	%f10, %f9, 0f3DC6B27F, 0fBE2C7F30;
	fma.rn.f32 	%f11, %f10, %f9, 0f3E2FCF2A;
	fma.rn.f32 	%f12, %f11, %f9, 0fBE374E43;
	fma.rn.f32 	%f13, %f12, %f9, 0f3E520BF4;
	fma.rn.f32 	%f14, %f13, %f9, 0fBE763C8B;
	fma.rn.f32 	%f15, %f14, %f9, 0f3E93BF99;
	fma.rn.f32 	%f16, %f15, %f9, 0fBEB8AA49;
	fma.rn.f32 	%f17, %f16, %f9, 0f3EF6384A;
	fma.rn.f32 	%f18, %f17, %f9, 0fBF38AA3B;
	mul.f32 	%f19, %f9, %f18;
	mul.f32 	%f20, %f9, %f19;
	fma.rn.f32 	%f21, %f9, 0f3FB8AA3B, %f20;
	add.f32 	%f22, %f8, %f21;
	setp.gt.u32 	%p2, %r33, 2139095039;
	fma.rn.f32 	%f23, %f1, 0f7F800000, 0f7F800000;
	selp.f32 	%f24, %f23, %f22, %p2;
	cvt.rmi.f32.f32 	%f25, %f24;
	selp.f32 	%f26, 0fFF800000, %f25, %p1;
	cvt.rzi.u32.f32 	%r4, %f26;
	setp.eq.s32 	%p3, %r4, 0;
	mov.b32 	%r49, 1;
	@%p3 bra 	$L__BB1_7;
	mov.b32 	%r49, 1;
	mov.b32 	%r45, 0;
$L__BB1_2:
	setp.eq.s32 	%p4, %r48, 0;
	@%p4 bra 	$L__BB1_6;
	shl.b32 	%r8, %r49, 1;
	mov.b32 	%r50, 0;
$L__BB1_4:
	mad.lo.s32 	%r40, %r50, %r1, %r2;
	mad.lo.s32 	%r12, %r8, %r40, -1;
	setp.ge.u32 	%p5, %r12, %r28;
	@%p5 bra 	$L__BB1_6;
	mul.wide.u32 	%rd3, %r12, 4;
	add.s64 	%rd4, %rd1, %rd3;
	ld.global.f32 	%f27, [%rd4];
	sub.s32 	%r41, %r12, %r49;
	mul.wide.u32 	%rd5, %r41, 4;
	add.s64 	%rd6, %rd1, %rd5;
	ld.global.f32 	%f28, [%rd6];
	add.f32 	%f29, %f27, %f28;
	st.global.f32 	[%rd4], %f29;
	add.s32 	%r50, %r50, 1;
	setp.ne.s32 	%p6, %r50, %r48;
	@%p6 bra 	$L__BB1_4;
$L__BB1_6:
	bar.sync 	0;
	shl.b32 	%r49, %r49, 1;
	cvt.rn.f32.u32 	%f30, %r48;
	mul.f32 	%f31, %f30, 0f3F000000;
	cvt.rpi.f32.f32 	%f32, %f31;
	cvt.rzi.u32.f32 	%r48, %f32;
	add.s32 	%r45, %r45, 1;
	setp.eq.s32 	%p7, %r45, %r4;
	@%p7 bra 	$L__BB1_7;
	bra.uni 	$L__BB1_2;
$L__BB1_7:
	setp.eq.s32 	%p8, %r4, 0;
	@%p8 bra 	$L__BB1_14;
	mov.b32 	%r51, 0;
$L__BB1_9:
	mov.u32 	%r18, %r49;
	shr.u32 	%r49, %r18, 1;
	shl.b32 	%r48, %r48, 1;
	setp.eq.s32 	%p9, %r48, 0;
	@%p9 bra 	$L__BB1_13;
	and.b32  	%r22, %r18, -2;
	mov.b32 	%r54, 0;
$L__BB1_11:
	mad.lo.s32 	%r44, %r54, %r1, %r2;
	mad.lo.s32 	%r24, %r22, %r44, -1;
	add.s32 	%r25, %r24, %r49;
	setp.ge.u32 	%p10, %r25, %r28;
	@%p10 bra 	$L__BB1_13;
	mul.wide.u32 	%rd7, %r25, 4;
	add.s64 	%rd8, %rd1, %rd7;
	ld.global.f32 	%f33, [%rd8];
	mul.wide.u32 	%rd9, %r24, 4;
	add.s64 	%rd10, %rd1, %rd9;
	ld.global.f32 	%f34, [%rd10];
	add.f32 	%f35, %f33, %f34;
	st.global.f32 	[%rd8], %f35;
	add.s32 	%r54, %r54, 1;
	setp.ne.s32 	%p11, %r54, %r48;
	@%p11 bra 	$L__BB1_11;
$L__BB1_13:
	bar.sync 	0;
	add.s32 	%r51, %r51, 1;
	setp.ne.s32 	%p12, %r51, %r4;
	@%p12 bra 	$L__BB1_9;
$L__BB1_14:
	ret;

}


// ===== COMPILED SASS (sm_100) =====

	.target	sm_100

	.elftype	@"ET_EXEC"


//--------------------- .note.nv.tkinfo           --------------------------
	.section	.note.nv.tkinfo,"",@"SHT_NOTE"
	.sectionflags	@"SHF_NOTE_NV_TKINFO"
	.tkinfo
        /*0018*/ 	.word	0x00000002
        /*0030*/ 	.string	""
        /*0030*/ 	.string	"ptxas"
        /*0030*/ 	.string	"Cuda compilation tools, release 13.0, V13.0.88"
        /*0030*/ 	.string	"Build cuda_13.0.r13.0/compiler.36424714_0"
        /*0030*/ 	.string	"-arch sm_100 -m 64 "



//--------------------- .note.nv.cuinfo           --------------------------
	.section	.note.nv.cuinfo,"",@"SHT_NOTE"
	.sectionflags	@"SHF_NOTE_NV_CUINFO"
        /*0018*/ 	.short	0x0002
        /*001a*/ 	.short	0x0064
        /*001c*/ 	.short	0x0082
	.zero		2


//--------------------- .nv.info                  --------------------------
	.section	.nv.info,"",@"SHT_CUDA_INFO"
	.align	4


	//----- nvinfo : EIATTR_REGCOUNT
	.align		4
        /*0000*/ 	.byte	0x04, 0x2f
        /*0002*/ 	.short	(.L_1 - .L_0)
	.align		4
.L_0:
        /*0004*/ 	.word	index@(_Z8fillRandjPfjj)
        /*0008*/ 	.word	0x0000000e


	//----- nvinfo : EIATTR_FRAME_SIZE
	.align		4
.L_1:
        /*000c*/ 	.byte	0x04, 0x11
        /*000e*/ 	.short	(.L_3 - .L_2)
	.align		4
.L_2:
        /*0010*/ 	.word	index@($__internal_1_$__cuda_sm3x_div_rn_noftz_f32_slowpath)
        /*0014*/ 	.word	0x00000000


	//----- nvinfo : EIATTR_FRAME_SIZE
	.align		4
.L_3:
        /*0018*/ 	.byte	0x04, 0x11
        /*001a*/ 	.short	(.L_5 - .L_4)
	.align		4
.L_4:
        /*001c*/ 	.word	index@(_Z8fillRandjPfjj)
        /*0020*/ 	.word	0x00000000


	//----- nvinfo : EIATTR_REGCOUNT
	.align		4
.L_5:
        /*0024*/ 	.byte	0x04, 0x2f
        /*0026*/ 	.short	(.L_7 - .L_6)
	.align		4
.L_6:
        /*0028*/ 	.word	index@(_Z9prefixSumjPfjj)
        /*002c*/ 	.word	0x00000013


	//----- nvinfo : EIATTR_FRAME_SIZE
	.align		4
.L_7:
        /*0030*/ 	.byte	0x04, 0x11
        /*0032*/ 	.short	(.L_9 - .L_8)
	.align		4
.L_8:
        /*0034*/ 	.word	index@($__internal_0_$__cuda_sm3x_div_rn_noftz_f32_slowpath)
        /*0038*/ 	.word	0x00000000


	//----- nvinfo : EIATTR_FRAME_SIZE
	.align		4
.L_9:
        /*003c*/ 	.byte	0x04, 0x11
        /*003e*/ 	.short	(.L_11 - .L_10)
	.align		4
.L_10:
        /*0040*/ 	.word	index@(_Z9prefixSumjPfjj)
        /*0044*/ 	.word	0x00000000


	//----- nvinfo : EIATTR_MIN_STACK_SIZE
	.align		4
.L_11:
        /*0048*/ 	.byte	0x04, 0x12
        /*004a*/ 	.short	(.L_13 - .L_12)
	.align		4
.L_12:
        /*004c*/ 	.word	index@(_Z9prefixSumjPfjj)
        /*0050*/ 	.word	0x00000000


	//----- nvinfo : EIATTR_MIN_STACK_SIZE
	.align		4
.L_13:
        /*0054*/ 	.byte	0x04, 0x12
        /*0056*/ 	.short	(.L_15 - .L_14)
	.align		4
.L_14:
        /*0058*/ 	.word	index@(_Z8fillRandjPfjj)
        /*005c*/ 	.word	0x00000000
.L_15:


//--------------------- .nv.compat                --------------------------
	.section	.nv.compat,"",@"SHT_CUDA_COMPAT_INFO"
	.align	4
        /*0000*/ 	.byte	0x02, 0x09, 0x00, 0x00, 0x02, 0x02, 0x01, 0x00, 0x02, 0x05, 0x05, 0x00, 0x03, 0x07, 0x01, 0x01
        /*0010*/ 	.byte	0x02, 0x03, 0x00, 0x00, 0x02, 0x06, 0x01, 0x00, 0x04, 0x0b, 0x08, 0x00, 0x01, 0x00, 0x00, 0x00
        /*0020*/ 	.byte	0x00, 0x00, 0x00, 0x00


//--------------------- .nv.info._Z9prefixSumjPfjj --------------------------
	.section	.nv.info._Z9prefixSumjPfjj,"",@"SHT_CUDA_INFO"
	.sectionflags	@""
	.align	4


	//----- nvinfo : EIATTR_CUDA_API_VERSION
	.align		4
        /*0000*/ 	.byte	0x04, 0x37
        /*0002*/ 	.short	(.L_17 - .L_16)
.L_16:
        /*0004*/ 	.word	0x00000082


	//----- nvinfo : EIATTR_KPARAM_INFO
	.align		4
.L_17:
        /*0008*/ 	.byte	0x04, 0x17
        /*000a*/ 	.short	(.L_19 - .L_18)
.L_18:
        /*000c*/ 	.word	0x00000000
        /*0010*/ 	.short	0x0003
        /*0012*/ 	.short	0x0014
        /*0014*/ 	.byte	0x00, 0xf0, 0x11, 0x00


	//----- nvinfo : EIATTR_KPARAM_INFO
	.align		4
.L_19:
        /*0018*/ 	.byte	0x04, 0x17
        /*001a*/ 	.short	(.L_21 - .L_20)
.L_20:
        /*001c*/ 	.word	0x00000000
        /*0020*/ 	.short	0x0002
        /*0022*/ 	.short	0x0010
        /*0024*/ 	.byte	0x00, 0xf0, 0x11, 0x00


	//----- nvinfo : EIATTR_KPARAM_INFO
	.align		4
.L_21:
        /*0028*/ 	.byte	0x04, 0x17
        /*002a*/ 	.short	(.L_23 - .L_22)
.L_22:
        /*002c*/ 	.word	0x00000000
        /*0030*/ 	.short	0x0001
        /*0032*/ 	.short	0x0008
        /*0034*/ 	.byte	0x00, 0xf5, 0x21, 0x00


	//----- nvinfo : EIATTR_KPARAM_INFO
	.align		4
.L_23:
        /*0038*/ 	.byte	0x04, 0x17
        /*003a*/ 	.short	(.L_25 - .L_24)
.L_24:
        /*003c*/ 	.word	0x00000000
        /*0040*/ 	.short	0x0000
        /*0042*/ 	.short	0x0000
        /*0044*/ 	.byte	0x00, 0xf0, 0x11, 0x00


	//----- nvinfo : EIATTR_SPARSE_MMA_MASK
	.align		4
.L_25:
        /*0048*/ 	.byte	0x03, 0x50
        /*004a*/ 	.short	0x0000


	//----- nvinfo : EIATTR_MAXREG_COUNT
	.align		4
        /*004c*/ 	.byte	0x03, 0x1b
        /*004e*/ 	.short	0x00ff


	//----- nvinfo : EIATTR_NUM_BARRIERS
	.align		4
        /*0050*/ 	.byte	0x02, 0x4c
        /*0052*/ 	.byte	0x01
	.zero		1


	//----- nvinfo : EIATTR_MERCURY_ISA_VERSION
	.align		4
        /*0054*/ 	.byte	0x03, 0x5f
        /*0056*/ 	.short	0x0101


	//----- nvinfo : EIATTR_VRC_CTA_INIT_COUNT
	.align		4
        /*0058*/ 	.byte	0x02, 0x4a
	.zero		1
	.zero		1


	//----- nvinfo : EIATTR_EXIT_INSTR_OFFSETS
	.align		4
        /*005c*/ 	.byte	0x04, 0x1c
        /*005e*/ 	.short	(.L_27 - .L_26)


	//   ....[0]....
.L_26:
        /*0060*/ 	.word	0x00000570


	//   ....[1]....
        /*0064*/ 	.word	0x00000760


	//----- nvinfo : EIATTR_CRS_STACK_SIZE
	.align		4
.L_27:
        /*0068*/ 	.byte	0x04, 0x1e
        /*006a*/ 	.short	(.L_29 - .L_28)
.L_28:
        /*006c*/ 	.word	0x00000000


	//----- nvinfo : EIATTR_CBANK_PARAM_SIZE
	.align		4
.L_29:
        /*0070*/ 	.byte	0x03, 0x19
        /*0072*/ 	.short	0x0018


	//----- nvinfo : EIATTR_PARAM_CBANK
	.align		4
        /*0074*/ 	.byte	0x04, 0x0a
        /*0076*/ 	.short	(.L_31 - .L_30)
	.align		4
.L_30:
        /*0078*/ 	.word	index@(.nv.constant0._Z9prefixSumjPfjj)
        /*007c*/ 	.short	0x0380
        /*007e*/ 	.short	0x0018


	//----- nvinfo : EIATTR_SW_WAR
	.align		4
.L_31:
        /*0080*/ 	.byte	0x04, 0x36
        /*0082*/ 	.short	(.L_33 - .L_32)
.L_32:
        /*0084*/ 	.word	0x00000008
.L_33:


//--------------------- .nv.info._Z8fillRandjPfjj --------------------------
	.section	.nv.info._Z8fillRandjPfjj,"",@"SHT_CUDA_INFO"
	.sectionflags	@""
	.align	4


	//----- nvinfo : EIATTR_CUDA_API_VERSION
	.align		4
        /*0000*/ 	.byte	0x04, 0x37
        /*0002*/ 	.short	(.L_35 - .L_34)
.L_34:
        /*0004*/ 	.word	0x00000082


	//----- nvinfo : EIATTR_KPARAM_INFO
	.align		4
.L_35:
        /*0008*/ 	.byte	0x04, 0x17
        /*000a*/ 	.short	(.L_37 - .L_36)
.L_36:
        /*000c*/ 	.word	0x00000000
        /*0010*/ 	.short	0x0003
        /*0012*/ 	.short	0x0014
        /*0014*/ 	.byte	0x00, 0xf0, 0x11, 0x00


	//----- nvinfo : EIATTR_KPARAM_INFO
	.align		4
.L_37:
        /*0018*/ 	.byte	0x04, 0x17
        /*001a*/ 	.short	(.L_39 - .L_38)
.L_38:
        /*001c*/ 	.word	0x00000000
        /*0020*/ 	.short	0x0002
        /*0022*/ 	.short	0x0010
        /*0024*/ 	.byte	0x00, 0xf0, 0x11, 0x00


	//----- nvinfo : EIATTR_KPARAM_INFO
	.align		4
.L_39:
        /*0028*/ 	.byte	0x04, 0x17
        /*002a*/ 	.short	(.L_41 - .L_40)
.L_40:
        /*002c*/ 	.word	0x00000000
        /*0030*/ 	.short	0x0001
        /*0032*/ 	.short	0x0008
        /*0034*/ 	.byte	0x00, 0xf5, 0x21, 0x00


	//----- nvinfo : EIATTR_KPARAM_INFO
	.align		4
.L_41:
        /*0038*/ 	.byte	0x04, 0x17
        /*003a*/ 	.short	(.L_43 - .L_42)
.L_42:
        /*003c*/ 	.word	0x00000000
        /*0040*/ 	.short	0x0000
        /*0042*/ 	.short	0x0000
        /*0044*/ 	.byte	0x00, 0xf0, 0x11, 0x00


	//----- nvinfo : EIATTR_SPARSE_MMA_MASK
	.align		4
.L_43:
        /*0048*/ 	.byte	0x03, 0x50
        /*004a*/ 	.short	0x0000


	//----- nvinfo : EIATTR_MAXREG_COUNT
	.align		4
        /*004c*/ 	.byte	0x03, 0x1b
        /*004e*/ 	.short	0x00ff


	//----- nvinfo : EIATTR_MERCURY_ISA_VERSION
	.align		4
        /*0050*/ 	.byte	0x03, 0x5f
        /*0052*/ 	.short	0x0101


	//----- nvinfo : EIATTR_VRC_CTA_INIT_COUNT
	.align		4
        /*0054*/ 	.byte	0x02, 0x4a
	.zero		1
	.zero		1


	//----- nvinfo : EIATTR_EXIT_INSTR_OFFSETS
	.align		4
        /*0058*/ 	.byte	0x04, 0x1c
        /*005a*/ 	.short	(.L_45 - .L_44)


	//   ....[0]....
.L_44:
        /*005c*/ 	.word	0x00000120


	//   ....[1]....
        /*0060*/ 	.word	0x000001d0


	//   ....[2]....
        /*0064*/ 	.word	0x000002b0


	//----- nvinfo : EIATTR_CRS_STACK_SIZE
	.align		4
.L_45:
        /*0068*/ 	.byte	0x04, 0x1e
        /*006a*/ 	.short	(.L_47 - .L_46)
.L_46:
        /*006c*/ 	.word	0x00000000


	//----- nvinfo : EIATTR_CBANK_PARAM_SIZE
	.align		4
.L_47:
        /*0070*/ 	.byte	0x03, 0x19
        /*0072*/ 	.short	0x0018


	//----- nvinfo : EIATTR_PARAM_CBANK
	.align		4
        /*0074*/ 	.byte	0x04, 0x0a
        /*0076*/ 	.short	(.L_49 - .L_48)
	.align		4
.L_48:
        /*0078*/ 	.word	index@(.nv.constant0._Z8fillRandjPfjj)
        /*007c*/ 	.short	0x0380
        /*007e*/ 	.short	0x0018


	//----- nvinfo : EIATTR_SW_WAR
	.align		4
.L_49:
        /*0080*/ 	.byte	0x04, 0x36
        /*0082*/ 	.short	(.L_51 - .L_50)
.L_50:
        /*0084*/ 	.word	0x00000008
.L_51:


//--------------------- .nv.callgraph             --------------------------
	.section	.nv.callgraph,"",@"SHT_CUDA_CALLGRAPH"
	.align	4
	.sectionentsize	8
	.align		4
        /*0000*/ 	.word	0x00000000
	.align		4
        /*0004*/ 	.word	0xffffffff
	.align		4
        /*0008*/ 	.word	0x00000000
	.align		4
        /*000c*/ 	.word	0xfffffffe
	.align		4
        /*0010*/ 	.word	0x00000000
	.align		4
        /*0014*/ 	.word	0xfffffffd
	.align		4
        /*0018*/ 	.word	0x00000000
	.align		4
        /*001c*/ 	.word	0xfffffffc


//--------------------- .text._Z9prefixSumjPfjj   --------------------------
	.section	.text._Z9prefixSumjPfjj,"ax",@progbits
	.align	128
        .global         _Z9prefixSumjPfjj
        .type           _Z9prefixSumjPfjj,@function
        .size           _Z9prefixSumjPfjj,(.L_x_30 - _Z9prefixSumjPfjj)
        .other          _Z9prefixSumjPfjj,@"STO_CUDA_ENTRY STV_DEFAULT"
_Z9prefixSumjPfjj:
.text._Z9prefixSumjPfjj:
[----:B------:R-:W-:Y:S08]  /*0000*/  LDC R1, c[0x0][0x37c] ;  /* 0x0000df00ff017b82 */ /* 0x000ff00000000800 */
[----:B------:R-:W0:Y:S01]  /*0010*/  LDC R4, c[0x0][0x360] ;  /* 0x0000d800ff047b82 */ /* 0x000e220000000800 */
[----:B------:R-:W1:Y:S01]  /*0020*/  LDCU UR5, c[0x0][0x380] ;  /* 0x00007000ff0577ac */ /* 0x000e620008000800 */
[----:B------:R-:W2:Y:S06]  /*0030*/  S2R R5, SR_TID.X ;  /* 0x0000000000057919 */ /* 0x000eac0000002100 */
[----:B------:R-:W2:Y:S01]  /*0040*/  S2UR UR4, SR_CTAID.X ;  /* 0x00000000000479c3 */ /* 0x000ea20000002500 */
[----:B-1----:R-:W-:-:S02]  /*0050*/  I2FP.F32.U32 R0, UR5 ;  /* 0x0000000500007c45 */ /* 0x002fc40008201000 */
[----:B0-----:R-:W-:-:S04]  /*0060*/  I2FP.F32.U32 R7, R4 ;  /* 0x0000000400077245 */ /* 0x001fc80000201000 */
[----:B------:R-:W0:Y:S01]  /*0070*/  MUFU.RCP R2, R7 ;  /* 0x0000000700027308 */ /* 0x000e220000001000 */
[----:B--2---:R-:W-:-:S07]  /*0080*/  IMAD R5, R4, UR4, R5 ;  /* 0x0000000404057c24 */ /* 0x004fce000f8e0205 */
[----:B------:R-:W1:Y:S01]  /*0090*/  FCHK P0, R0, R7 ;  /* 0x0000000700007302 */ /* 0x000e620000000000 */
[----:B------:R-:W-:Y:S02]  /*00a0*/  VIADD R5, R5, 0x1 ;  /* 0x0000000105057836 */ /* 0x000fe40000000000 */
[----:B0-----:R-:W-:-:S04]  /*00b0*/  FFMA R3, -R7, R2, 1 ;  /* 0x3f80000007037423 */ /* 0x001fc80000000102 */
[----:B------:R-:W-:-:S04]  /*00c0*/  FFMA R3, R2, R3, R2 ;  /* 0x0000000302037223 */ /* 0x000fc80000000002 */
[----:B------:R-:W-:-:S04]  /*00d0*/  FFMA R2, R0, R3, RZ ;  /* 0x0000000300027223 */ /* 0x000fc800000000ff */
[----:B------:R-:W-:-:S04]  /*00e0*/  FFMA R6, -R7, R2, R0 ;  /* 0x0000000207067223 */ /* 0x000fc80000000100 */
[----:B------:R-:W-:Y:S01]  /*00f0*/  FFMA R3, R3, R6, R2 ;  /* 0x0000000603037223 */ /* 0x000fe20000000002 */
[----:B-1----:R-:W-:Y:S06]  /*0100*/  @!P0 BRA `(.L_x_0) ;  /* 0x00000000000c8947 */ /* 0x002fec0003800000 */
[----:B------:R-:W-:-:S07]  /*0110*/  MOV R6, 0x130 ;  /* 0x0000013000067802 */ /* 0x000fce0000000f00 */
[----:B------:R-:W-:Y:S05]  /*0120*/  CALL.REL.NOINC `($__internal_0_$__cuda_sm3x_div_rn_noftz_f32_slowpath) ;  /* 0x0000000400907944 */ /* 0x000fea0003c00000 */
[----:B------:R-:W-:-:S07]  /*0130*/  IMAD.MOV.U32 R3, RZ, RZ, R2 ;  /* 0x000000ffff037224 */ /* 0x000fce00078e0002 */
.L_x_0:
[C---:B------:R-:W-:Y:S02]  /*0140*/  VIADD R2, R0.reuse, 0xc0cafb0d ;  /* 0xc0cafb0d00027836 */ /* 0x040fe40000000000 */
[----:B------:R-:W-:Y:S01]  /*0150*/  HFMA2 R9, -RZ, RZ, 1.443359375, -0.2030029296875 ;  /* 0x3dc6b27fff097431 */ /* 0x000fe200000001ff */
[----:B------:R-:W0:Y:S01]  /*0160*/  LDCU UR4, c[0x0][0x380] ;  /* 0x00007000ff0477ac */ /* 0x000e220008000800 */
[----:B------:R-:W-:Y:S01]  /*0170*/  ISETP.GT.U32.AND P0, PT, R0, 0x7f7fffff, PT ;  /* 0x7f7fffff0000780c */ /* 0x000fe20003f04070 */
[----:B------:R-:W-:Y:S01]  /*0180*/  F2I.U32.CEIL.NTZ R3, R3 ;  /* 0x0000000300037305 */ /* 0x000fe2000020b000 */
[----:B------:R-:W-:Y:S01]  /*0190*/  LOP3.LUT R7, R2, 0xff800000, RZ, 0xc0, !PT ;  /* 0xff80000002077812 */ /* 0x000fe200078ec0ff */
[----:B------:R-:W1:Y:S04]  /*01a0*/  LDCU.64 UR6, c[0x0][0x358] ;  /* 0x00006b00ff0677ac */ /* 0x000e680008000a00 */
[----:B------:R-:W-:Y:S01]  /*01b0*/  IMAD.IADD R2, R0, 0x1, -R7 ;  /* 0x0000000100027824 */ /* 0x000fe200078e0a07 */
[----:B------:R-:W-:-:S03]  /*01c0*/  I2FP.F32.S32 R7, R7 ;  /* 0x0000000700077245 */ /* 0x000fc60000201400 */
[----:B------:R-:W-:-:S04]  /*01d0*/  FADD R6, R2, -1 ;  /* 0xbf80000002067421 */ /* 0x000fc80000000000 */
[----:B------:R-:W-:Y:S01]  /*01e0*/  FFMA R9, R6, R9, -0.16845393180847167969 ;  /* 0xbe2c7f3006097423 */ /* 0x000fe20000000009 */
[----:B0-----:R-:W-:-:S03]  /*01f0*/  ISETP.NE.AND P1, PT, RZ, UR4, PT ;  /* 0x00000004ff007c0c */ /* 0x001fc6000bf25270 */
[----:B------:R-:W-:Y:S01]  /*0200*/  FFMA R9, R6, R9, 0.1716887056827545166 ;  /* 0x3e2fcf2a06097423 */ /* 0x000fe20000000009 */
[----:B------:R-:W-:-:S03]  /*0210*/  FSEL R2, RZ, -23, P1 ;  /* 0xc1b80000ff027808 */ /* 0x000fc60000800000 */
[C---:B------:R-:W-:Y:S02]  /*0220*/  FFMA R9, R6.reuse, R9, -0.17900948226451873779 ;  /* 0xbe374e4306097423 */ /* 0x040fe40000000009 */
[----:B------:R-:W-:Y:S02]  /*0230*/  FFMA R2, R7, 1.1920928955078125e-07, R2 ;  /* 0x3400000007027823 */ /* 0x000fe40000000002 */
[----:B------:R-:W-:Y:S01]  /*0240*/  FFMA R9, R6, R9, 0.20512372255325317383 ;  /* 0x3e520bf406097423 */ /* 0x000fe20000000009 */
[----:B------:R-:W-:-:S03]  /*0250*/  IMAD.MOV.U32 R7, RZ, RZ, 0x7f800000 ;  /* 0x7f800000ff077424 */ /* 0x000fc600078e00ff */
[----:B------:R-:W-:-:S04]  /*0260*/  FFMA R9, R6, R9, -0.24046532809734344482 ;  /* 0xbe763c8b06097423 */ /* 0x000fc80000000009 */
[----:B------:R-:W-:-:S04]  /*0270*/  FFMA R9, R6, R9, 0.28857114911079406738 ;  /* 0x3e93bf9906097423 */ /* 0x000fc80000000009 */
[----:B------:R-:W-:-:S04]  /*0280*/  FFMA R9, R6, R9, -0.36067417263984680176 ;  /* 0xbeb8aa4906097423 */ /* 0x000fc80000000009 */
[----:B------:R-:W-:-:S04]  /*0290*/  FFMA R9, R6, R9, 0.48089820146560668945 ;  /* 0x3ef6384a06097423 */ /* 0x000fc80000000009 */
[----:B------:R-:W-:-:S04]  /*02a0*/  FFMA R9, R6, R9, -0.72134751081466674805 ;  /* 0xbf38aa3b06097423 */ /* 0x000fc80000000009 */
[----:B------:R-:W-:-:S04]  /*02b0*/  FMUL R9, R6, R9 ;  /* 0x0000000906097220 */ /* 0x000fc80000400000 */
[----:B------:R-:W-:-:S04]  /*02c0*/  FMUL R9, R6, R9 ;  /* 0x0000000906097220 */ /* 0x000fc80000400000 */
[----:B------:R-:W-:-:S04]  /*02d0*/  FFMA R9, R6, 1.4426950216293334961, R9 ;  /* 0x3fb8aa3b06097823 */ /* 0x000fc80000000009 */
[----:B------:R-:W-:Y:S01]  /*02e0*/  FADD R9, R2, R9 ;  /* 0x0000000902097221 */ /* 0x000fe20000000000 */
[----:B------:R-:W-:Y:S01]  /*02f0*/  @P0 FFMA R9, R0, R7, +INF ;  /* 0x7f80000000090423 */ /* 0x000fe20000000007 */
[----:B------:R-:W-:-:S05]  /*0300*/  IMAD.MOV.U32 R2, RZ, RZ, 0x1 ;  /* 0x00000001ff027424 */ /* 0x000fca00078e00ff */
[----:B------:R-:W0:Y:S02]  /*0310*/  FRND.FLOOR R9, R9 ;  /* 0x0000000900097307 */ /* 0x000e240000205000 */
[----:B0-----:R-:W-:-:S06]  /*0320*/  FSEL R0, R9, -INF , P1 ;  /* 0xff80000009007808 */ /* 0x001fcc0000800000 */
[----:B------:R-:W0:Y:S02]  /*0330*/  F2I.U32.TRUNC.NTZ R0, R0 ;  /* 0x0000000000007305 */ /* 0x000e24000020f000 */
[----:B0-----:R-:W-:-:S13]  /*0340*/  ISETP.NE.AND P0, PT, R0, RZ, PT ;  /* 0x000000ff0000720c */ /* 0x001fda0003f05270 */
[----:B-1----:R-:W-:Y:S05]  /*0350*/  @!P0 BRA `(.L_x_1) ;  /* 0x0000000000808947 */ /* 0x002fea0003800000 */
[----:B------:R-:W-:Y:S01]  /*0360*/  IMAD.MOV.U32 R2, RZ, RZ, 0x1 ;  /* 0x00000001ff027424 */ /* 0x000fe200078e00ff */
[----:B------:R-:W-:-:S06]  /*0370*/  UMOV UR4, URZ ;  /* 0x000000ff00047c82 */ /* 0x000fcc0008000000 */
.L_x_5:
[----:B-1----:R-:W-:-:S13]  /*0380*/  ISETP.NE.AND P0, PT, R3, RZ, PT ;  /* 0x000000ff0300720c */ /* 0x002fda0003f05270 */
[----:B0-2---:R-:W-:Y:S05]  /*0390*/  @!P0 BRA `(.L_x_2) ;  /* 0x0000000000508947 */ /* 0x005fea0003800000 */
[----:B------:R-:W0:Y:S01]  /*03a0*/  LDC.64 R6, c[0x0][0x388] ;  /* 0x0000e200ff067b82 */ /* 0x000e220000000a00 */
[----:B------:R-:W-:Y:S01]  /*03b0*/  BSSY.RECONVERGENT B0, `(.L_x_2) ;  /* 0x0000012000007945 */ /* 0x000fe20003800200 */
[----:B------:R-:W-:Y:S01]  /*03c0*/  IMAD.SHL.U32 R15, R2, 0x2, RZ ;  /* 0x00000002020f7824 */ /* 0x000fe200078e00ff */
[----:B------:R-:W-:Y:S01]  /*03d0*/  MOV R12, RZ ;  /* 0x000000ff000c7202 */ /* 0x000fe20000000f00 */
[----:B------:R-:W1:Y:S06]  /*03e0*/  LDCU UR5, c[0x0][0x380] ;  /* 0x00007000ff0577ac */ /* 0x000e6c0008000800 */
.L_x_4:
[----:B--2---:R-:W-:-:S04]  /*03f0*/  IMAD R8, R4, R12, R5 ;  /* 0x0000000c04087224 */ /* 0x004fc800078e0205 */
[----:B------:R-:W-:-:S05]  /*0400*/  IMAD R9, R15, R8, -0x1 ;  /* 0xffffffff0f097424 */ /* 0x000fca00078e0208 */
[----:B-1----:R-:W-:-:S13]  /*0410*/  ISETP.GE.U32.AND P0, PT, R9, UR5, PT ;  /* 0x0000000509007c0c */ /* 0x002fda000bf06070 */
[----:B------:R-:W-:Y:S05]  /*0420*/  @P0 BRA `(.L_x_3) ;  /* 0x0000000000280947 */ /* 0x000fea0003800000 */
[C---:B------:R-:W-:Y:S02]  /*0430*/  IMAD.IADD R11, R9.reuse, 0x1, -R2 ;  /* 0x00000001090b7824 */ /* 0x040fe400078e0a02 */
[----:B0-----:R-:W-:-:S04]  /*0440*/  IMAD.WIDE.U32 R8, R9, 0x4, R6 ;  /* 0x0000000409087825 */ /* 0x001fc800078e0006 */
[----:B------:R-:W-:Y:S01]  /*0450*/  IMAD.WIDE.U32 R10, R11, 0x4, R6 ;  /* 0x000000040b0a7825 */ /* 0x000fe200078e0006 */
[----:B------:R-:W2:Y:S05]  /*0460*/  LDG.E R13, desc[UR6][R8.64] ;  /* 0x00000006080d7981 */ /* 0x000eaa000c1e1900 */
[----:B------:R-:W2:Y:S01]  /*0470*/  LDG.E R10, desc[UR6][R10.64] ;  /* 0x000000060a0a7981 */ /* 0x000ea2000c1e1900 */
[----:B------:R-:W-:-:S05]  /*0480*/  VIADD R12, R12, 0x1 ;  /* 0x000000010c0c7836 */ /* 0x000fca0000000000 */
[----:B------:R-:W-:Y:S01]  /*0490*/  ISETP.NE.AND P0, PT, R12, R3, PT ;  /* 0x000000030c00720c */ /* 0x000fe20003f05270 */
[----:B--2---:R-:W-:-:S05]  /*04a0*/  FADD R13, R13, R10 ;  /* 0x0000000a0d0d7221 */ /* 0x004fca0000000000 */
[----:B------:R2:W-:Y:S07]  /*04b0*/  STG.E desc[UR6][R8.64], R13 ;  /* 0x0000000d08007986 */ /* 0x0005ee000c101906 */
[----:B------:R-:W-:Y:S05]  /*04c0*/  @P0 BRA `(.L_x_4) ;  /* 0xfffffffc00c80947 */ /* 0x000fea000383ffff */
.L_x_3:
[----:B------:R-:W-:Y:S05]  /*04d0*/  BSYNC.RECONVERGENT B0 ;  /* 0x0000000000007941 */ /* 0x000fea0003800200 */
.L_x_2:
[----:B------:R-:W-:Y:S01]  /*04e0*/  I2FP.F32.U32 R3, R3 ;  /* 0x0000000300037245 */ /* 0x000fe20000201000 */
[----:B------:R-:W-:Y:S01]  /*04f0*/  UIADD3 UR4, UPT, UPT, UR4, 0x1, URZ ;  /* 0x0000000104047890 */ /* 0x000fe2000fffe0ff */
[----:B------:R-:W-:Y:S01]  /*0500*/  BAR.SYNC.DEFER_BLOCKING 0x0 ;  /* 0x0000000000007b1d */ /* 0x000fe20000010000 */
[----:B------:R-:W-:Y:S02]  /*0510*/  IMAD.SHL.U32 R2, R2, 0x2, RZ ;  /* 0x0000000202027824 */ /* 0x000fe400078e00ff */
[----:B------:R-:W-:Y:S02]  /*0520*/  FMUL R3, R3, 0.5 ;  /* 0x3f00000003037820 */ /* 0x000fe40000400000 */
[----:B------:R-:W-:-:S04]  /*0530*/  ISETP.NE.AND P0, PT, R0, UR4, PT ;  /* 0x0000000400007c0c */ /* 0x000fc8000bf05270 */
[----:B------:R-:W1:Y:S09]  /*0540*/  F2I.U32.CEIL.NTZ R3, R3 ;  /* 0x0000000300037305 */ /* 0x000e72000020b000 */
[----:B------:R-:W-:Y:S05]  /*0550*/  @P0 BRA `(.L_x_5) ;  /* 0xfffffffc00880947 */ /* 0x000fea000383ffff */
.L_x_1:
[----:B------:R-:W-:-:S13]  /*0560*/  ISETP.NE.AND P0, PT, R0, RZ, PT ;  /* 0x000000ff0000720c */ /* 0x000fda0003f05270 */
[----:B------:R-:W-:Y:S05]  /*0570*/  @!P0 EXIT ;  /* 0x000000000000894d */ /* 0x000fea0003800000 */
[----:B------:R-:W-:-:S05]  /*0580*/  UMOV UR4, URZ ;  /* 0x000000ff00047c82 */ /* 0x000fca0008000000 */
.L_x_9:
[----:B-1----:R-:W-:Y:S01]  /*0590*/  SHF.L.U32 R3, R3, 0x1, RZ ;  /* 0x0000000103037819 */ /* 0x002fe200000006ff */
[----:B------:R-:W-:Y:S01]  /*05a0*/  UIADD3 UR4, UPT, UPT, UR4, 0x1, URZ ;  /* 0x0000000104047890 */ /* 0x000fe2000fffe0ff */
[--C-:B--2---:R-:W-:Y:S01]  /*05b0*/  IMAD.MOV.U32 R8, RZ, RZ, R2.reuse ;  /* 0x000000ffff087224 */ /* 0x104fe200078e0002 */
[----:B------:R-:W-:Y:S02]  /*05c0*/  SHF.R.U32.HI R2, RZ, 0x1, R2 ;  /* 0x00000001ff027819 */ /* 0x000fe40000011602 */
[----:B------:R-:W-:Y:S02]  /*05d0*/  ISETP.NE.AND P1, PT, R3, RZ, PT ;  /* 0x000000ff0300720c */ /* 0x000fe40003f25270 */
[----:B------:R-:W-:-:S11]  /*05e0*/  ISETP.NE.AND P0, PT, R0, UR4, PT ;  /* 0x0000000400007c0c */ /* 0x000fd6000bf05270 */
[----:B------:R-:W-:Y:S05]  /*05f0*/  @!P1 BRA `(.L_x_6) ;  /* 0x0000000000509947 */ /* 0x000fea0003800000 */
[----:B0-----:R-:W0:Y:S01]  /*0600*/  LDC.64 R6, c[0x0][0x388] ;  /* 0x0000e200ff067b82 */ /* 0x001e220000000a00 */
[----:B------:R-:W-:Y:S01]  /*0610*/  BSSY.RECONVERGENT B0, `(.L_x_6) ;  /* 0x0000012000007945 */ /* 0x000fe20003800200 */
[----:B------:R-:W-:Y:S01]  /*0620*/  LOP3.LUT R15, R8, 0xfffffffe, RZ, 0xc0, !PT ;  /* 0xfffffffe080f7812 */ /* 0x000fe200078ec0ff */
[----:B------:R-:W-:Y:S01]  /*0630*/  IMAD.MOV.U32 R12, RZ, RZ, RZ ;  /* 0x000000ffff0c7224 */ /* 0x000fe200078e00ff */
[----:B------:R-:W1:Y:S06]  /*0640*/  LDCU UR5, c[0x0][0x380] ;  /* 0x00007000ff0577ac */ /* 0x000e6c0008000800 */
.L_x_8:
[----:B--2---:R-:W-:-:S04]  /*0650*/  IMAD R8, R4, R12, R5 ;  /* 0x0000000c04087224 */ /* 0x004fc800078e0205 */
[----:B------:R-:W-:-:S04]  /*0660*/  IMAD R11, R15, R8, -0x1 ;  /* 0xffffffff0f0b7424 */ /* 0x000fc800078e0208 */
[----:B------:R-:W-:-:S05]  /*0670*/  IMAD.IADD R9, R2, 0x1, R11 ;  /* 0x0000000102097824 */ /* 0x000fca00078e020b */
[----:B-1----:R-:W-:-:S13]  /*0680*/  ISETP.GE.U32.AND P1, PT, R9, UR5, PT ;  /* 0x0000000509007c0c */ /* 0x002fda000bf26070 */
[----:B------:R-:W-:Y:S05]  /*0690*/  @P1 BRA `(.L_x_7) ;  /* 0x0000000000241947 */ /* 0x000fea0003800000 */
[----:B0-----:R-:W-:-:S04]  /*06a0*/  IMAD.WIDE.U32 R10, R11, 0x4, R6 ;  /* 0x000000040b0a7825 */ /* 0x001fc800078e0006 */
[----:B------:R-:W-:Y:S02]  /*06b0*/  IMAD.WIDE.U32 R8, R9, 0x4, R6 ;  /* 0x0000000409087825 */ /* 0x000fe400078e0006 */
[----:B------:R-:W2:Y:S04]  /*06c0*/  LDG.E R10, desc[UR6][R10.64] ;  /* 0x000000060a0a7981 */ /* 0x000ea8000c1e1900 */
[----:B------:R-:W2:Y:S01]  /*06d0*/  LDG.E R13, desc[UR6][R8.64] ;  /* 0x00000006080d7981 */ /* 0x000ea2000c1e1900 */
[----:B------:R-:W-:-:S04]  /*06e0*/  IADD3 R12, PT, PT, R12, 0x1, RZ ;  /* 0x000000010c0c7810 */ /* 0x000fc80007ffe0ff */
[----:B------:R-:W-:Y:S01]  /*06f0*/  ISETP.NE.AND P1, PT, R12, R3, PT ;  /* 0x000000030c00720c */ /* 0x000fe20003f25270 */
[----:B--2---:R-:W-:-:S05]  /*0700*/  FADD R13, R13, R10 ;  /* 0x0000000a0d0d7221 */ /* 0x004fca0000000000 */
[----:B------:R2:W-:Y:S07]  /*0710*/  STG.E desc[UR6][R8.64], R13 ;  /* 0x0000000d08007986 */ /* 0x0005ee000c101906 */
[----:B------:R-:W-:Y:S05]  /*0720*/  @P1 BRA `(.L_x_8) ;  /* 0xfffffffc00c81947 */ /* 0x000fea000383ffff */
.L_x_7:
[----:B------:R-:W-:Y:S05]  /*0730*/  BSYNC.RECONVERGENT B0 ;  /* 0x0000000000007941 */ /* 0x000fea0003800200 */
.L_x_6:
[----:B------:R-:W-:Y:S06]  /*0740*/  BAR.SYNC.DEFER_BLOCKING 0x0 ;  /* 0x0000000000007b1d */ /* 0x000fec0000010000 */
[----:B------:R-:W-:Y:S05]  /*0750*/  @P0 BRA `(.L_x_9) ;  /* 0xfffffffc008c0947 */ /* 0x000fea000383ffff */
[----:B------:R-:W-:Y:S05]  /*0760*/  EXIT ;  /* 0x000000000000794d */ /* 0x000fea0003800000 */
        .weak           $__internal_0_$__cuda_sm3x_div_rn_noftz_f32_slowpath
        .type           $__internal_0_$__cuda_sm3x_div_rn_noftz_f32_slowpath,@function
        .size           $__internal_0_$__cuda_sm3x_div_rn_noftz_f32_slowpath,(.L_x_30 - $__internal_0_$__cuda_sm3x_div_rn_noftz_f32_slowpath)
$__internal_0_$__cuda_sm3x_div_rn_noftz_f32_slowpath:
[----:B------:R-:W-:Y:S01]  /*0770*/  SHF.R.U32.HI R3, RZ, 0x17, R7 ;  /* 0x00000017ff037819 */ /* 0x000fe20000011607 */
[--C-:B------:R-:W-:Y:S01]  /*0780*/  IMAD.MOV.U32 R9, RZ, RZ, R0.reuse ;  /* 0x000000ffff097224 */ /* 0x100fe200078e0000 */
[----:B------:R-:W-:Y:S02]  /*0790*/  SHF.R.U32.HI R2, RZ, 0x17, R0 ;  /* 0x00000017ff027819 */ /* 0x000fe40000011600 */
[----:B------:R-:W-:Y:S02]  /*07a0*/  LOP3.LUT R8, R3, 0xff, RZ, 0xc0, !PT ;  /* 0x000000ff03087812 */ /* 0x000fe400078ec0ff */
[----:B------:R-:W-:-:S03]  /*07b0*/  LOP3.LUT R2, R2, 0xff, RZ, 0xc0, !PT ;  /* 0x000000ff02027812 */ /* 0x000fc600078ec0ff */
[----:B------:R-:W-:Y:S02]  /*07c0*/  VIADD R12, R8, 0xffffffff ;  /* 0xffffffff080c7836 */ /* 0x000fe40000000000 */
[----:B------:R-:W-:-:S03]  /*07d0*/  VIADD R11, R2, 0xffffffff ;  /* 0xffffffff020b7836 */ /* 0x000fc60000000000 */
[----:B------:R-:W-:-:S04]  /*07e0*/  ISETP.GT.U32.AND P0, PT, R12, 0xfd, PT ;  /* 0x000000fd0c00780c */ /* 0x000fc80003f04070 */
[----:B------:R-:W-:-:S13]  /*07f0*/  ISETP.GT.U32.OR P0, PT, R11, 0xfd, P0 ;  /* 0x000000fd0b00780c */ /* 0x000fda0000704470 */
[----:B------:R-:W-:Y:S01]  /*0800*/  @!P0 MOV R10, RZ ;  /* 0x000000ff000a8202 */ /* 0x000fe20000000f00 */
[----:B------:R-:W-:Y:S06]  /*0810*/  @!P0 BRA `(.L_x_10) ;  /* 0x0000000000608947 */ /* 0x000fec0003800000 */
[----:B------:R-:W-:Y:S01]  /*0820*/  FSETP.GTU.FTZ.AND P0, PT, |R0|, +INF , PT ;  /* 0x7f8000000000780b */ /* 0x000fe20003f1c200 */
[----:B------:R-:W-:Y:S01]  /*0830*/  IMAD.MOV.U32 R3, RZ, RZ, R7 ;  /* 0x000000ffff037224 */ /* 0x000fe200078e0007 */
[----:B------:R-:W-:-:S04]  /*0840*/  FSETP.GTU.FTZ.AND P1, PT, |R7|, +INF , PT ;  /* 0x7f8000000700780b */ /* 0x000fc80003f3c200 */
[----:B------:R-:W-:-:S13]  /*0850*/  PLOP3.LUT P0, PT, P0, P1, PT, 0xf8, 0x8f ;  /* 0x00000000008f781c */ /* 0x000fda0000703f70 */
[----:B------:R-:W-:Y:S05]  /*0860*/  @P0 BRA `(.L_x_11) ;  /* 0x0000000400440947 */ /* 0x000fea0003800000 */
[----:B------:R-:W-:-:S13]  /*0870*/  LOP3.LUT P0, RZ, R7, 0x7fffffff, R9, 0xc8, !PT ;  /* 0x7fffffff07ff7812 */ /* 0x000fda000780c809 */
[----:B------:R-:W-:Y:S05]  /*0880*/  @!P0 BRA `(.L_x_12) ;  /* 0x0000000400348947 */ /* 0x000fea0003800000 */
[C---:B------:R-:W-:Y:S02]  /*0890*/  FSETP.NEU.FTZ.AND P2, PT, |R0|.reuse, +INF , PT ;  /* 0x7f8000000000780b */ /* 0x040fe40003f5d200 */
[----:B------:R-:W-:Y:S02]  /*08a0*/  FSETP.NEU.FTZ.AND P1, PT, |R3|, +INF , PT ;  /* 0x7f8000000300780b */ /* 0x000fe40003f3d200 */
[----:B------:R-:W-:-:S11]  /*08b0*/  FSETP.NEU.FTZ.AND P0, PT, |R0|, +INF , PT ;  /* 0x7f8000000000780b */ /* 0x000fd60003f1d200 */
[----:B------:R-:W-:Y:S05]  /*08c0*/  @!P1 BRA !P2, `(.L_x_12) ;  /* 0x0000000400249947 */ /* 0x000fea0005000000 */
[----:B------:R-:W-:-:S04]  /*08d0*/  LOP3.LUT P2, RZ, R9, 0x7fffffff, RZ, 0xc0, !PT ;  /* 0x7fffffff09ff7812 */ /* 0x000fc8000784c0ff */
[----:B------:R-:W-:-:S13]  /*08e0*/  PLOP3.LUT P1, PT, P1, P2, PT, 0x2f, 0xf2 ;  /* 0x0000000000f2781c */ /* 0x000fda0000f24577 */
[----:B------:R-:W-:Y:S05]  /*08f0*/  @P1 BRA `(.L_x_13) ;  /* 0x0000000400101947 */ /* 0x000fea0003800000 */
[----:B------:R-:W-:-:S04]  /*0900*/  LOP3.LUT P1, RZ, R7, 0x7fffffff, RZ, 0xc0, !PT ;  /* 0x7fffffff07ff7812 */ /* 0x000fc8000782c0ff */
[----:B------:R-:W-:-:S13]  /*0910*/  PLOP3.LUT P0, PT, P0, P1, PT, 0x2f, 0xf2 ;  /* 0x0000000000f2781c */ /* 0x000fda0000702577 */
[----:B------:R-:W-:Y:S05]  /*0920*/  @P0 BRA `(.L_x_14) ;  /* 0x0000000000f80947 */ /* 0x000fea0003800000 */
[----:B------:R-:W-:Y:S02]  /*0930*/  ISETP.GE.AND P0, PT, R11, RZ, PT ;  /* 0x000000ff0b00720c */ /* 0x000fe40003f06270 */
[----:B------:R-:W-:-:S11]  /*0940*/  ISETP.GE.AND P1, PT, R12, RZ, PT ;  /* 0x000000ff0c00720c */ /* 0x000fd60003f26270 */
[----:B------:R-:W-:Y:S02]  /*0950*/  @P0 IMAD.MOV.U32 R10, RZ, RZ, RZ ;  /* 0x000000ffff0a0224 */ /* 0x000fe400078e00ff */
[----:B------:R-:W-:Y:S01]  /*0960*/  @!P0 FFMA R9, R0, 1.84467440737095516160e+19, RZ ;  /* 0x5f80000000098823 */ /* 0x000fe200000000ff */
[----:B------:R-:W-:Y:S02]  /*0970*/  @!P0 IMAD.MOV.U32 R10, RZ, RZ, -0x40 ;  /* 0xffffffc0ff0a8424 */ /* 0x000fe400078e00ff */
[----:B------:R-:W-:-:S03]  /*0980*/  @!P1 FFMA R7, R3, 1.84467440737095516160e+19, RZ ;  /* 0x5f80000003079823 */ /* 0x000fc600000000ff */
[----:B------:R-:W-:-:S07]  /*0990*/  @!P1 IADD3 R10, PT, PT, R10, 0x40, RZ ;  /* 0x000000400a0a9810 */ /* 0x000fce0007ffe0ff */
.L_x_10:
[----:B------:R-:W-:Y:S01]  /*09a0*/  LEA R12, R8, 0xc0800000, 0x17 ;  /* 0xc0800000080c7811 */ /* 0x000fe200078eb8ff */
[----:B------:R-:W-:-:S04]  /*09b0*/  VIADD R3, R2, 0xffffff81 ;  /* 0xffffff8102037836 */ /* 0x000fc80000000000 */
[----:B------:R-:W-:Y:S02]  /*09c0*/  IMAD.IADD R12, R7, 0x1, -R12 ;  /* 0x00000001070c7824 */ /* 0x000fe400078e0a0c */
[----:B------:R-:W-:Y:S02]  /*09d0*/  IMAD R2, R3, -0x800000, R9 ;  /* 0xff80000003027824 */ /* 0x000fe400078e0209 */
[----:B------:R-:W0:Y:S01]  /*09e0*/  MUFU.RCP R7, R12 ;  /* 0x0000000c00077308 */ /* 0x000e220000001000 */
[----:B------:R-:W-:-:S04]  /*09f0*/  FADD.FTZ R11, -R12, -RZ ;  /* 0x800000ff0c0b7221 */ /* 0x000fc80000010100 */
[----:B0-----:R-:W-:-:S04]  /*0a00*/  FFMA R14, R7, R11, 1 ;  /* 0x3f800000070e7423 */ /* 0x001fc8000000000b */
[----:B------:R-:W-:-:S04]  /*0a10*/  FFMA R16, R7, R14, R7 ;  /* 0x0000000e07107223 */ /* 0x000fc80000000007 */
[----:B------:R-:W-:-:S04]  /*0a20*/  FFMA R7, R2, R16, RZ ;  /* 0x0000001002077223 */ /* 0x000fc800000000ff */
[----:B------:R-:W-:-:S04]  /*0a30*/  FFMA R14, R11, R7, R2 ;  /* 0x000000070b0e7223 */ /* 0x000fc80000000002 */
[----:B------:R-:W-:Y:S01]  /*0a40*/  FFMA R9, R16, R14, R7 ;  /* 0x0000000e10097223 */ /* 0x000fe20000000007 */
[----:B------:R-:W-:-:S03]  /*0a50*/  IADD3 R7, PT, PT, R3, 0x7f, -R8 ;  /* 0x0000007f03077810 */ /* 0x000fc60007ffe808 */
[----:B------:R-:W-:Y:S02]  /*0a60*/  FFMA R14, R11, R9, R2 ;  /* 0x000000090b0e7223 */ /* 0x000fe40000000002 */
[----:B------:R-:W-:Y:S02]  /*0a70*/  IMAD.IADD R7, R7, 0x1, R10 ;  /* 0x0000000107077824 */ /* 0x000fe400078e020a */
[----:B------:R-:W-:-:S05]  /*0a80*/  FFMA R2, R16, R14, R9 ;  /* 0x0000000e10027223 */ /* 0x000fca0000000009 */
[----:B------:R-:W-:-:S04]  /*0a90*/  SHF.R.U32.HI R3, RZ, 0x17, R2 ;  /* 0x00000017ff037819 */ /* 0x000fc80000011602 */
[----:B------:R-:W-:-:S04]  /*0aa0*/  LOP3.LUT R3, R3, 0xff, RZ, 0xc0, !PT ;  /* 0x000000ff03037812 */ /* 0x000fc800078ec0ff */
[----:B------:R-:W-:-:S05]  /*0ab0*/  IADD3 R11, PT, PT, R3, R7, RZ ;  /* 0x00000007030b7210 */ /* 0x000fca0007ffe0ff */
[----:B------:R-:W-:-:S05]  /*0ac0*/  VIADD R3, R11, 0xffffffff ;  /* 0xffffffff0b037836 */ /* 0x000fca0000000000 */
[----:B------:R-:W-:-:S13]  /*0ad0*/  ISETP.GE.U32.AND P0, PT, R3, 0xfe, PT ;  /* 0x000000fe0300780c */ /* 0x000fda0003f06070 */
[----:B------:R-:W-:Y:S05]  /*0ae0*/  @!P0 BRA `(.L_x_15) ;  /* 0x0000000000808947 */ /* 0x000fea0003800000 */
[----:B------:R-:W-:-:S13]  /*0af0*/  ISETP.GT.AND P0, PT, R11, 0xfe, PT ;  /* 0x000000fe0b00780c */ /* 0x000fda0003f04270 */
[----:B------:R-:W-:Y:S05]  /*0b00*/  @P0 BRA `(.L_x_16) ;  /* 0x00000000006c0947 */ /* 0x000fea0003800000 */
[----:B------:R-:W-:-:S13]  /*0b10*/  ISETP.GE.AND P0, PT, R11, 0x1, PT ;  /* 0x000000010b00780c */ /* 0x000fda0003f06270 */
[----:B------:R-:W-:Y:S05]  /*0b20*/  @P0 BRA `(.L_x_17) ;  /* 0x0000000000980947 */ /* 0x000fea0003800000 */
[----:B------:R-:W-:Y:S02]  /*0b30*/  ISETP.GE.AND P0, PT, R11, -0x18, PT ;  /* 0xffffffe80b00780c */ /* 0x000fe40003f06270 */
[----:B------:R-:W-:-:S11]  /*0b40*/  LOP3.LUT R2, R2, 0x80000000, RZ, 0xc0, !PT ;  /* 0x8000000002027812 */ /* 0x000fd600078ec0ff */
[----:B------:R-:W-:Y:S05]  /*0b50*/  @!P0 BRA `(.L_x_17) ;  /* 0x00000000008c8947 */ /* 0x000fea0003800000 */
[CCC-:B------:R-:W-:Y:S01]  /*0b60*/  FFMA.RZ R3, R16.reuse, R14.reuse, R9.reuse ;  /* 0x0000000e10037223 */ /* 0x1c0fe2000000c009 */
[C---:B------:R-:W-:Y:S02]  /*0b70*/  VIADD R10, R11.reuse, 0x20 ;  /* 0x000000200b0a7836 */ /* 0x040fe40000000000 */
[CCC-:B------:R-:W-:Y:S01]  /*0b80*/  FFMA.RM R8, R16.reuse, R14.reuse, R9.reuse ;  /* 0x0000000e10087223 */ /* 0x1c0fe20000004009 */
[----:B------:R-:W-:Y:S02]  /*0b90*/  ISETP.NE.AND P2, PT, R11, RZ, PT ;  /* 0x000000ff0b00720c */ /* 0x000fe40003f45270 */
[----:B------:R-:W-:Y:S01]  /*0ba0*/  LOP3.LUT R7, R3, 0x7fffff, RZ, 0xc0, !PT ;  /* 0x007fffff03077812 */ /* 0x000fe200078ec0ff */
[----:B------:R-:W-:Y:S01]  /*0bb0*/  FFMA.RP R3, R16, R14, R9 ;  /* 0x0000000e10037223 */ /* 0x000fe20000008009 */
[----:B------:R-:W-:Y:S01]  /*0bc0*/  IMAD.MOV R9, RZ, RZ, -R11 ;  /* 0x000000ffff097224 */ /* 0x000fe200078e0a0b */
[----:B------:R-:W-:Y:S02]  /*0bd0*/  ISETP.NE.AND P1, PT, R11, RZ, PT ;  /* 0x000000ff0b00720c */ /* 0x000fe40003f25270 */
[----:B------:R-:W-:-:S02]  /*0be0*/  LOP3.LUT R7, R7, 0x800000, RZ, 0xfc, !PT ;  /* 0x0080000007077812 */ /* 0x000fc400078efcff */
[----:B------:R-:W-:Y:S02]  /*0bf0*/  FSETP.NEU.FTZ.AND P0, PT, R3, R8, PT ;  /* 0x000000080300720b */ /* 0x000fe40003f1d000 */
[----:B------:R-:W-:Y:S02]  /*0c00*/  SHF.L.U32 R10, R7, R10, RZ ;  /* 0x0000000a070a7219 */ /* 0x000fe400000006ff */
[----:B------:R-:W-:Y:S02]  /*0c10*/  SEL R8, R9, RZ, P2 ;  /* 0x000000ff09087207 */ /* 0x000fe40001000000 */
[----:B------:R-:W-:Y:S02]  /*0c20*/  ISETP.NE.AND P1, PT, R10, RZ, P1 ;  /* 0x000000ff0a00720c */ /* 0x000fe40000f25270 */
[----:B------:R-:W-:Y:S02]  /*0c30*/  SHF.R.U32.HI R8, RZ, R8, R7 ;  /* 0x00000008ff087219 */ /* 0x000fe40000011607 */
[----:B------:R-:W-:-:S02]  /*0c40*/  PLOP3.LUT P0, PT, P0, P1, PT, 0xf8, 0x8f ;  /* 0x00000000008f781c */ /* 0x000fc40000703f70 */
[----:B------:R-:W-:Y:S02]  /*0c50*/  SHF.R.U32.HI R10, RZ, 0x1, R8 ;  /* 0x00000001ff0a7819 */ /* 0x000fe40000011608 */
[----:B------:R-:W-:-:S04]  /*0c60*/  SEL R3, RZ, 0x1, !P0 ;  /* 0x00000001ff037807 */ /* 0x000fc80004000000 */
[----:B------:R-:W-:-:S04]  /*0c70*/  LOP3.LUT R3, R3, 0x1, R10, 0xf8, !PT ;  /* 0x0000000103037812 */ /* 0x000fc800078ef80a */
[----:B------:R-:W-:-:S04]  /*0c80*/  LOP3.LUT R3, R3, R8, RZ, 0xc0, !PT ;  /* 0x0000000803037212 */ /* 0x000fc800078ec0ff */
[----:B------:R-:W-:-:S04]  /*0c90*/  IADD3 R3, PT, PT, R10, R3, RZ ;  /* 0x000000030a037210 */ /* 0x000fc80007ffe0ff */
[----:B------:R-:W-:Y:S01]  /*0ca0*/  LOP3.LUT R2, R3, R2, RZ, 0xfc, !PT ;  /* 0x0000000203027212 */ /* 0x000fe200078efcff */
[----:B------:R-:W-:Y:S06]  /*0cb0*/  BRA `(.L_x_17) ;  /* 0x0000000000347947 */ /* 0x000fec0003800000 */
.L_x_16:
[----:B------:R-:W-:-:S04]  /*0cc0*/  LOP3.LUT R2, R2, 0x80000000, RZ, 0xc0, !PT ;  /* 0x8000000002027812 */ /* 0x000fc800078ec0ff */
[----:B------:R-:W-:Y:S01]  /*0cd0*/  LOP3.LUT R2, R2, 0x7f800000, RZ, 0xfc, !PT ;  /* 0x7f80000002027812 */ /* 0x000fe200078efcff */
[----:B------:R-:W-:Y:S06]  /*0ce0*/  BRA `(.L_x_17) ;  /* 0x0000000000287947 */ /* 0x000fec0003800000 */
.L_x_15:
[----:B------:R-:W-:Y:S01]  /*0cf0*/  IMAD R2, R7, 0x800000, R2 ;  /* 0x0080000007027824 */ /* 0x000fe200078e0202 */
[----:B------:R-:W-:Y:S06]  /*0d00*/  BRA `(.L_x_17) ;  /* 0x0000000000207947 */ /* 0x000fec0003800000 */
.L_x_14:
[----:B------:R-:W-:-:S04]  /*0d10*/  LOP3.LUT R2, R7, 0x80000000, R9, 0x48, !PT ;  /* 0x8000000007027812 */ /* 0x000fc800078e4809 */
[----:B------:R-:W-:Y:S01]  /*0d20*/  LOP3.LUT R2, R2, 0x7f800000, RZ, 0xfc, !PT ;  /* 0x7f80000002027812 */ /* 0x000fe200078efcff */
[----:B------:R-:W-:Y:S06]  /*0d30*/  BRA `(.L_x_17) ;  /* 0x0000000000147947 */ /* 0x000fec0003800000 */
.L_x_13:
[----:B------:R-:W-:Y:S01]  /*0d40*/  LOP3.LUT R2, R7, 0x80000000, R9, 0x48, !PT ;  /* 0x8000000007027812 */ /* 0x000fe200078e4809 */
[----:B------:R-:W-:Y:S06]  /*0d50*/  BRA `(.L_x_17) ;  /* 0x00000000000c7947 */ /* 0x000fec0003800000 */
.L_x_12:
[----:B------:R-:W0:Y:S01]  /*0d60*/  MUFU.RSQ R2, -QNAN ;  /* 0xffc0000000027908 */ /* 0x000e220000001400 */
[----:B------:R-:W-:Y:S05]  /*0d70*/  BRA `(.L_x_17) ;  /* 0x0000000000047947 */ /* 0x000fea0003800000 */
.L_x_11:
[----:B------:R-:W-:-:S07]  /*0d80*/  FADD.FTZ R2, R0, R3 ;  /* 0x0000000300027221 */ /* 0x000fce0000010000 */
.L_x_17:
[----:B------:R-:W-:-:S04]  /*0d90*/  IMAD.MOV.U32 R7, RZ, RZ, 0x0 ;  /* 0x00000000ff077424 */ /* 0x000fc800078e00ff */
[----:B0-----:R-:W-:Y:S05]  /*0da0*/  RET.REL.NODEC R6 `(_Z9prefixSumjPfjj) ;  /* 0xfffffff006947950 */ /* 0x001fea0003c3ffff */
.L_x_18:
[----:B------:R-:W-:-:S00]  /*0db0*/  BRA `(.L_x_18) ;  /* 0xfffffffc00fc7947 */ /* 0x000fc0000383ffff */
[----:B------:R-:W-:-:S00]  /*0dc0*/  NOP ;  /* 0x0000000000007918 */ /* 0x000fc00000000000 */
        /* <DEDUP_REMOVED lines=11> */
.L_x_30:


//--------------------- .text._Z8fillRandjPfjj    --------------------------
	.section	.text._Z8fillRandjPfjj,"ax",@progbits
	.align	128
        .global         _Z8fillRandjPfjj
        .type           _Z8fillRandjPfjj,@function
        .size           _Z8fillRandjPfjj,(.L_x_31 - _Z8fillRandjPfjj)
        .other          _Z8fillRandjPfjj,@"STO_CUDA_ENTRY STV_DEFAULT"
_Z8fillRandjPfjj:
.text._Z8fillRandjPfjj:
[----:B------:R-:W-:Y:S01]  /*0000*/  LDC R1, c[0x0][0x37c] ;  /* 0x0000df00ff017b82 */ /* 0x000fe20000000800 */
[----:B------:R-:W0:Y:S01]  /*0010*/  LDCU UR4, c[0x0][0x360] ;  /* 0x00006c00ff0477ac */ /* 0x000e220008000800 */
[----:B------:R-:W1:Y:S01]  /*0020*/  LDCU UR5, c[0x0][0x380] ;  /* 0x00007000ff0577ac */ /* 0x000e620008000800 */
[----:B0-----:R-:W-:-:S04]  /*0030*/  I2FP.F32.U32 R3, UR4 ;  /* 0x0000000400037c45 */ /* 0x001fc80008201000 */
[----:B------:R-:W0:Y:S01]  /*0040*/  MUFU.RCP R2, R3 ;  /* 0x0000000300027308 */ /* 0x000e220000001000 */
[----:B-1----:R-:W-:-:S07]  /*0050*/  I2FP.F32.U32 R0, UR5 ;  /* 0x0000000500007c45 */ /* 0x002fce0008201000 */
[----:B------:R-:W1:Y:S01]  /*0060*/  FCHK P0, R0, R3 ;  /* 0x0000000300007302 */ /* 0x000e620000000000 */
[----:B0-----:R-:W-:-:S04]  /*0070*/  FFMA R5, -R3, R2, 1 ;  /* 0x3f80000003057423 */ /* 0x001fc80000000102 */
[----:B------:R-:W-:-:S04]  /*0080*/  FFMA R5, R2, R5, R2 ;  /* 0x0000000502057223 */ /* 0x000fc80000000002 */
[----:B------:R-:W-:-:S04]  /*0090*/  FFMA R2, R0, R5, RZ ;  /* 0x0000000500027223 */ /* 0x000fc800000000ff */
[----:B------:R-:W-:-:S04]  /*00a0*/  FFMA R4, -R3, R2, R0 ;  /* 0x0000000203047223 */ /* 0x000fc80000000100 */
[----:B------:R-:W-:Y:S01]  /*00b0*/  FFMA R2, R5, R4, R2 ;  /* 0x0000000405027223 */ /* 0x000fe20000000002 */
[----:B-1----:R-:W-:Y:S06]  /*00c0*/  @!P0 BRA `(.L_x_19) ;  /* 0x00000000000c8947 */ /* 0x002fec0003800000 */
[----:B------:R-:W-:-:S07]  /*00d0*/  MOV R2, 0xf0 ;  /* 0x000000f000027802 */ /* 0x000fce0000000f00 */
[----:B------:R-:W-:Y:S05]  /*00e0*/  CALL.REL.NOINC `($__internal_1_$__cuda_sm3x_div_rn_noftz_f32_slowpath) ;  /* 0x0000000000747944 */ /* 0x000fea0003c00000 */
[----:B------:R-:W-:-:S07]  /*00f0*/  IMAD.MOV.U32 R2, RZ, RZ, R0 ;  /* 0x000000ffff027224 */ /* 0x000fce00078e0000 */
.L_x_19:
[----:B------:R-:W0:Y:S02]  /*0100*/  F2I.U32.CEIL.NTZ R11, R2 ;  /* 0x00000002000b7305 */ /* 0x000e24000020b000 */
[----:B0-----:R-:W-:-:S13]  /*0110*/  ISETP.NE.AND P0, PT, R11, RZ, PT ;  /* 0x000000ff0b00720c */ /* 0x001fda0003f05270 */
[----:B------:R-:W-:Y:S05]  /*0120*/  @!P0 EXIT ;  /* 0x000000000000894d */ /* 0x000fea0003800000 */
[----:B------:R-:W0:Y:S01]  /*0130*/  S2R R9, SR_TID.X ;  /* 0x0000000000097919 */ /* 0x000e220000002100 */
[----:B------:R-:W1:Y:S01]  /*0140*/  S2UR UR5, SR_CTAID.X ;  /* 0x00000000000579c3 */ /* 0x000e620000002500 */
[----:B------:R-:W-:Y:S01]  /*0150*/  IMAD.MOV.U32 R0, RZ, RZ, RZ ;  /* 0x000000ffff007224 */ /* 0x000fe200078e00ff */
[----:B------:R-:W2:Y:S01]  /*0160*/  LDCU.64 UR6, c[0x0][0x358] ;  /* 0x00006b00ff0677ac */ /* 0x000ea20008000a00 */
[----:B------:R-:W3:Y:S05]  /*0170*/  LDCU UR10, c[0x0][0x380] ;  /* 0x00007000ff0a77ac */ /* 0x000eea0008000800 */
[----:B------:R-:W4:Y:S01]  /*0180*/  LDC.64 R2, c[0x0][0x388] ;  /* 0x0000e200ff027b82 */ /* 0x000f220000000a00 */
[----:B------:R-:W5:Y:S02]  /*0190*/  LDCU.64 UR8, c[0x0][0x390] ;  /* 0x00007200ff0877ac */ /* 0x000f640008000a00 */
.L_x_20:
[----:B01----:R-:W-:-:S04]  /*01a0*/  VIADD R4, R0, UR5 ;  /* 0x0000000500047c36 */ /* 0x003fc80008000000 */
[----:B0-----:R-:W-:-:S05]  /*01b0*/  IMAD R7, R4, UR4, R9 ;  /* 0x0000000404077c24 */ /* 0x001fca000f8e0209 */
[----:B---3--:R-:W-:-:S13]  /*01c0*/  ISETP.GE.U32.AND P0, PT, R7, UR10, PT ;  /* 0x0000000a07007c0c */ /* 0x008fda000bf06070 */
[----:B--2--5:R-:W-:Y:S05]  /*01d0*/  @P0 EXIT ;  /* 0x000000000000094d */ /* 0x024fea0003800000 */
[----:B------:R-:W-:Y:S01]  /*01e0*/  LOP3.LUT R4, R7, UR8, RZ, 0x3c, !PT ;  /* 0x0000000807047c12 */ /* 0x000fe2000f8e3cff */
[----:B------:R-:W-:-:S04]  /*01f0*/  VIADD R0, R0, 0x1 ;  /* 0x0000000100007836 */ /* 0x000fc80000000000 */
[----:B------:R-:W-:Y:S01]  /*0200*/  IMAD R4, R4, -0x1210f15d, RZ ;  /* 0xedef0ea304047824 */ /* 0x000fe200078e02ff */
[----:B------:R-:W-:-:S04]  /*0210*/  ISETP.NE.AND P0, PT, R0, R11, PT ;  /* 0x0000000b0000720c */ /* 0x000fc80003f05270 */
[----:B------:R-:W-:-:S04]  /*0220*/  SHF.R.U32.HI R5, RZ, 0x10, R4 ;  /* 0x00000010ff057819 */ /* 0x000fc80000011604 */
[----:B------:R-:W-:-:S05]  /*0230*/  LOP3.LUT R5, R5, UR9, RZ, 0x3c, !PT ;  /* 0x0000000905057c12 */ /* 0x000fca000f8e3cff */
[----:B------:R-:W-:-:S05]  /*0240*/  IMAD R5, R5, -0x3db07325, RZ ;  /* 0xc24f8cdb05057824 */ /* 0x000fca00078e02ff */
[----:B------:R-:W-:-:S04]  /*0250*/  LOP3.LUT R5, R5, R4, RZ, 0x3c, !PT ;  /* 0x0000000405057212 */ /* 0x000fc800078e3cff */
[----:B------:R-:W-:Y:S01]  /*0260*/  I2FP.F32.S32 R6, R5 ;  /* 0x0000000500067245 */ /* 0x000fe20000201400 */
[----:B----4-:R-:W-:-:S04]  /*0270*/  IMAD.WIDE.U32 R4, R7, 0x4, R2 ;  /* 0x0000000407047825 */ /* 0x010fc800078e0002 */
[----:B------:R-:W-:-:S05]  /*0280*/  FMUL R7, R6, 4.6566128730773925781e-10 ;  /* 0x3000000006077820 */ /* 0x000fca0000400000 */
[----:B------:R0:W-:Y:S01]  /*0290*/  STG.E desc[UR6][R4.64], R7 ;  /* 0x0000000704007986 */ /* 0x0001e2000c101906 */
[----:B------:R-:W-:Y:S05]  /*02a0*/  @P0 BRA `(.L_x_20) ;  /* 0xfffffffc00bc0947 */ /* 0x000fea000383ffff */
[----:B------:R-:W-:Y:S05]  /*02b0*/  EXIT ;  /* 0x000000000000794d */ /* 0x000fea0003800000 */
        .weak           $__internal_1_$__cuda_sm3x_div_rn_noftz_f32_slowpath
        .type           $__internal_1_$__cuda_sm3x_div_rn_noftz_f32_slowpath,@function
        .size           $__internal_1_$__cuda_sm3x_div_rn_noftz_f32_slowpath,(.L_x_31 - $__internal_1_$__cuda_sm3x_div_rn_noftz_f32_slowpath)
$__internal_1_$__cuda_sm3x_div_rn_noftz_f32_slowpath:
[--C-:B------:R-:W-:Y:S01]  /*02c0*/  SHF.R.U32.HI R5, RZ, 0x17, R3.reuse ;  /* 0x00000017ff057819 */ /* 0x100fe20000011603 */
[--C-:B------:R-:W-:Y:S01]  /*02d0*/  IMAD.MOV.U32 R6, RZ, RZ, R0.reuse ;  /* 0x000000ffff067224 */ /* 0x100fe200078e0000 */
[----:B------:R-:W-:Y:S01]  /*02e0*/  SHF.R.U32.HI R4, RZ, 0x17, R0 ;  /* 0x00000017ff047819 */ /* 0x000fe20000011600 */
[----:B------:R-:W-:Y:S01]  /*02f0*/  IMAD.MOV.U32 R7, RZ, RZ, R3 ;  /* 0x000000ffff077224 */ /* 0x000fe200078e0003 */
[----:B------:R-:W-:Y:S02]  /*0300*/  LOP3.LUT R5, R5, 0xff, RZ, 0xc0, !PT ;  /* 0x000000ff05057812 */ /* 0x000fe400078ec0ff */
[----:B------:R-:W-:-:S03]  /*0310*/  LOP3.LUT R4, R4, 0xff, RZ, 0xc0, !PT ;  /* 0x000000ff04047812 */ /* 0x000fc600078ec0ff */
[----:B------:R-:W-:Y:S02]  /*0320*/  VIADD R10, R5, 0xffffffff ;  /* 0xffffffff050a7836 */ /* 0x000fe40000000000 */
[----:B------:R-:W-:-:S03]  /*0330*/  VIADD R9, R4, 0xffffffff ;  /* 0xffffffff04097836 */ /* 0x000fc60000000000 */
[----:B------:R-:W-:-:S04]  /*0340*/  ISETP.GT.U32.AND P0, PT, R10, 0xfd, PT ;  /* 0x000000fd0a00780c */ /* 0x000fc80003f04070 */
[----:B------:R-:W-:-:S13]  /*0350*/  ISETP.GT.U32.OR P0, PT, R9, 0xfd, P0 ;  /* 0x000000fd0900780c */ /* 0x000fda0000704470 */
[----:B------:R-:W-:Y:S01]  /*0360*/  @!P0 IMAD.MOV.U32 R8, RZ, RZ, RZ ;  /* 0x000000ffff088224 */ /* 0x000fe200078e00ff */
[----:B------:R-:W-:Y:S06]  /*0370*/  @!P0 BRA `(.L_x_21) ;  /* 0x00000000005c8947 */ /* 0x000fec0003800000 */
[----:B------:R-:W-:Y:S02]  /*0380*/  FSETP.GTU.FTZ.AND P0, PT, |R0|, +INF , PT ;  /* 0x7f8000000000780b */ /* 0x000fe40003f1c200 */
        /* <DEDUP_REMOVED lines=20> */
[----:B------:R-:W-:Y:S02]  /*04d0*/  @!P1 FFMA R7, R3, 1.84467440737095516160e+19, RZ ;  /* 0x5f80000003079823 */ /* 0x000fe400000000ff */
[----:B------:R-:W-:-:S07]  /*04e0*/  @!P1 VIADD R8, R8, 0x40 ;  /* 0x0000004008089836 */ /* 0x000fce0000000000 */
.L_x_21:
[----:B------:R-:W-:Y:S01]  /*04f0*/  LEA R0, R5, 0xc0800000, 0x17 ;  /* 0xc080000005007811 */ /* 0x000fe200078eb8ff */
[----:B------:R-:W-:-:S04]  /*0500*/  VIADD R4, R4, 0xffffff81 ;  /* 0xffffff8104047836 */ /* 0x000fc80000000000 */
[----:B------:R-:W-:Y:S01]  /*0510*/  IMAD.IADD R7, R7, 0x1, -R0 ;  /* 0x0000000107077824 */ /* 0x000fe200078e0a00 */
[C---:B------:R-:W-:Y:S01]  /*0520*/  IADD3 R5, PT, PT, R4.reuse, 0x7f, -R5 ;  /* 0x0000007f04057810 */ /* 0x040fe20007ffe805 */
[----:B------:R-:W-:Y:S02]  /*0530*/  IMAD R0, R4, -0x800000, R6 ;  /* 0xff80000004007824 */ /* 0x000fe400078e0206 */
[----:B------:R-:W0:Y:S01]  /*0540*/  MUFU.RCP R3, R7 ;  /* 0x0000000700037308 */ /* 0x000e220000001000 */
[----:B------:R-:W-:Y:S01]  /*0550*/  FADD.FTZ R9, -R7, -RZ ;  /* 0x800000ff07097221 */ /* 0x000fe20000010100 */
[----:B------:R-:W-:-:S03]  /*0560*/  IMAD.IADD R5, R5, 0x1, R8 ;  /* 0x0000000105057824 */ /* 0x000fc600078e0208 */
[----:B0-----:R-:W-:-:S04]  /*0570*/  FFMA R10, R3, R9, 1 ;  /* 0x3f800000030a7423 */ /* 0x001fc80000000009 */
[----:B------:R-:W-:-:S04]  /*0580*/  FFMA R10, R3, R10, R3 ;  /* 0x0000000a030a7223 */ /* 0x000fc80000000003 */
[----:B------:R-:W-:-:S04]  /*0590*/  FFMA R3, R0, R10, RZ ;  /* 0x0000000a00037223 */ /* 0x000fc800000000ff */
[----:B------:R-:W-:-:S04]  /*05a0*/  FFMA R6, R9, R3, R0 ;  /* 0x0000000309067223 */ /* 0x000fc80000000000 */
[----:B------:R-:W-:-:S04]  /*05b0*/  FFMA R11, R10, R6, R3 ;  /* 0x000000060a0b7223 */ /* 0x000fc80000000003 */
[----:B------:R-:W-:-:S04]  /*05c0*/  FFMA R6, R9, R11, R0 ;  /* 0x0000000b09067223 */ /* 0x000fc80000000000 */
[----:B------:R-:W-:-:S05]  /*05d0*/  FFMA R3, R10, R6, R11 ;  /* 0x000000060a037223 */ /* 0x000fca000000000b */
[----:B------:R-:W-:-:S04]  /*05e0*/  SHF.R.U32.HI R0, RZ, 0x17, R3 ;  /* 0x00000017ff007819 */ /* 0x000fc80000011603 */
[----:B------:R-:W-:-:S05]  /*05f0*/  LOP3.LUT R0, R0, 0xff, RZ, 0xc0, !PT ;  /* 0x000000ff00007812 */ /* 0x000fca00078ec0ff */
[----:B------:R-:W-:-:S04]  /*0600*/  IMAD.IADD R8, R0, 0x1, R5 ;  /* 0x0000000100087824 */ /* 0x000fc800078e0205 */
        /* <DEDUP_REMOVED lines=10> */
[-CC-:B------:R-:W-:Y:S01]  /*06b0*/  FFMA.RZ R0, R10, R6.reuse, R11.reuse ;  /* 0x000000060a007223 */ /* 0x180fe2000000c00b */
[----:B------:R-:W-:Y:S02]  /*06c0*/  VIADD R7, R8, 0x20 ;  /* 0x0000002008077836 */ /* 0x000fe40000000000 */
[-CC-:B------:R-:W-:Y:S01]  /*06d0*/  FFMA.RM R5, R10, R6.reuse, R11.reuse ;  /* 0x000000060a057223 */ /* 0x180fe2000000400b */
        /* <DEDUP_REMOVED lines=15> */
[----:B------:R-:W-:-:S05]  /*07d0*/  LOP3.LUT R0, R0, R5, RZ, 0xc0, !PT ;  /* 0x0000000500007212 */ /* 0x000fca00078ec0ff */
[----:B------:R-:W-:-:S05]  /*07e0*/  IMAD.IADD R0, R7, 0x1, R0 ;  /* 0x0000000107007824 */ /* 0x000fca00078e0200 */
[----:B------:R-:W-:Y:S01]  /*07f0*/  LOP3.LUT R3, R0, R3, RZ, 0xfc, !PT ;  /* 0x0000000300037212 */ /* 0x000fe200078efcff */
[----:B------:R-:W-:Y:S06]  /*0800*/  BRA `(.L_x_28) ;  /* 0x0000000000347947 */ /* 0x000fec0003800000 */
.L_x_27:
[----:B------:R-:W-:-:S04]  /*0810*/  LOP3.LUT R3, R3, 0x80000000, RZ, 0xc0, !PT ;  /* 0x8000000003037812 */ /* 0x000fc800078ec0ff */
[----:B------:R-:W-:Y:S01]  /*0820*/  LOP3.LUT R3, R3, 0x7f800000, RZ, 0xfc, !PT ;  /* 0x7f80000003037812 */ /* 0x000fe200078efcff */
[----:B------:R-:W-:Y:S06]  /*0830*/  BRA `(.L_x_28) ;  /* 0x0000000000287947 */ /* 0x000fec0003800000 */
.L_x_26:
[----:B------:R-:W-:Y:S01]  /*0840*/  IMAD R3, R5, 0x800000, R3 ;  /* 0x0080000005037824 */ /* 0x000fe200078e0203 */
[----:B------:R-:W-:Y:S06]  /*0850*/  BRA `(.L_x_28) ;  /* 0x0000000000207947 */ /* 0x000fec0003800000 */
.L_x_25:
[----:B------:R-:W-:-:S04]  /*0860*/  LOP3.LUT R3, R7, 0x80000000, R6, 0x48, !PT ;  /* 0x8000000007037812 */ /* 0x000fc800078e4806 */
[----:B------:R-:W-:Y:S01]  /*0870*/  LOP3.LUT R3, R3, 0x7f800000, RZ, 0xfc, !PT ;  /* 0x7f80000003037812 */ /* 0x000fe200078efcff */
[----:B------:R-:W-:Y:S06]  /*0880*/  BRA `(.L_x_28) ;  /* 0x0000000000147947 */ /* 0x000fec0003800000 */
.L_x_24:
[----:B------:R-:W-:Y:S01]  /*0890*/  LOP3.LUT R3, R7, 0x80000000, R6, 0x48, !PT ;  /* 0x8000000007037812 */ /* 0x000fe200078e4806 */
[----:B------:R-:W-:Y:S06]  /*08a0*/  BRA `(.L_x_28) ;  /* 0x00000000000c7947 */ /* 0x000fec0003800000 */
.L_x_23:
[----:B------:R-:W0:Y:S01]  /*08b0*/  MUFU.RSQ R3, -QNAN ;  /* 0xffc0000000037908 */ /* 0x000e220000001400 */
[----:B------:R-:W-:Y:S05]  /*08c0*/  BRA `(.L_x_28) ;  /* 0x0000000000047947 */ /* 0x000fea0003800000 */
.L_x_22:
[----:B------:R-:W-:-:S07]  /*08d0*/  FADD.FTZ R3, R0, R3 ;  /* 0x0000000300037221 */ /* 0x000fce0000010000 */
.L_x_28:
[----:B0-----:R-:W-:Y:S02]  /*08e0*/  IMAD.MOV.U32 R0, RZ, RZ, R3 ;  /* 0x000000ffff007224 */ /* 0x001fe400078e0003 */
[----:B------:R-:W-:-:S04]  /*08f0*/  IMAD.MOV.U32 R3, RZ, RZ, 0x0 ;  /* 0x00000000ff037424 */ /* 0x000fc800078e00ff */
[----:B------:R-:W-:Y:S05]  /*0900*/  RET.REL.NODEC R2 `(_Z8fillRandjPfjj) ;  /* 0xfffffff402bc7950 */ /* 0x000fea0003c3ffff */
.L_x_29:
        /* <DEDUP_REMOVED lines=15> */
.L_x_31:


//--------------------- .nv.shared.reserved.0     --------------------------
	.section	.nv.shared.reserved.0,"aw",@nobits
	.weak		__nv_reservedSMEM_offset_0_alias
	.size		__nv_reservedSMEM_offset_0_alias, 0, 64
	.other		__nv_reservedSMEM_offset_0_alias,@"STO_CUDA_RESERVED_SHARED STV_DEFAULT"
__nv_reservedSMEM_offset_0_alias:
	.zero		0
	.zero		64


//--------------------- .nv.constant0._Z9prefixSumjPfjj --------------------------
	.section	.nv.constant0._Z9prefixSumjPfjj,"a",@progbits
	.sectionflags	@""
	.align	4
.nv.constant0._Z9prefixSumjPfjj:
	.zero		920


//--------------------- .nv.constant0._Z8fillRandjPfjj --------------------------
	.section	.nv.constant0._Z8fillRandjPfjj,"a",@progbits
	.sectionflags	@""
	.align	4
.nv.constant0._Z8fillRandjPfjj:
	.zero		920


//--------------------- SYMBOLS --------------------------

	.type		.nv.reservedSmem.offset0,@object
	.size		.nv.reservedSmem.offset0,0x4
